	.headerflags	@"EF_CUDA_TEXMODE_UNIFIED EF_CUDA_64BIT_ADDRESS EF_CUDA_ACCELERATORS EF_CUDA_SM90 EF_CUDA_VIRTUAL_SM(EF_CUDA_SM90)"
	.elftype	@"ET_EXEC"


//--------------------- .nv.info                  --------------------------
	.section	.nv.info,"",@"SHT_CUDA_INFO"
	.align	4


	//----- nvinfo : EIATTR_REGCOUNT
	.align		4
        /*0000*/ 	.byte	0x04, 0x2f
        /*0002*/ 	.short	(.L_1 - .L_0)
	.align		4
.L_0:
        /*0004*/ 	.word	index@(triton_poi_fused_cat_34)
        /*0008*/ 	.word	0x0000000a


	//----- nvinfo : EIATTR_MIN_STACK_SIZE
	.align		4
.L_1:
        /*000c*/ 	.byte	0x04, 0x12
        /*000e*/ 	.short	(.L_3 - .L_2)
	.align		4
.L_2:
        /*0010*/ 	.word	index@(triton_poi_fused_cat_34)
        /*0014*/ 	.word	0x00000000


	//----- nvinfo : EIATTR_FRAME_SIZE
	.align		4
.L_3:
        /*0018*/ 	.byte	0x04, 0x11
        /*001a*/ 	.short	(.L_5 - .L_4)
	.align		4
.L_4:
        /*001c*/ 	.word	index@(triton_poi_fused_cat_34)
        /*0020*/ 	.word	0x00000000


	//----- nvinfo : EIATTR_MIN_STACK_SIZE
	.align		4
.L_5:
        /*0024*/ 	.byte	0x04, 0x12
        /*0026*/ 	.short	(.L_7 - .L_6)
	.align		4
.L_6:
        /*0028*/ 	.word	index@(triton_poi_fused_cat_34)
        /*002c*/ 	.word	0x00000000
.L_7:


//--------------------- .nv.info.triton_poi_fused_cat_34 --------------------------
	.section	.nv.info.triton_poi_fused_cat_34,"",@"SHT_CUDA_INFO"
	.sectionflags	@""
	.align	4


	//----- nvinfo : EIATTR_CUDA_API_VERSION
	.align		4
        /*0000*/ 	.byte	0x04, 0x37
        /*0002*/ 	.short	(.L_9 - .L_8)
.L_8:
        /*0004*/ 	.word	0x0000007c


	//----- nvinfo : EIATTR_KPARAM_INFO
	.align		4
.L_9:
        /*0008*/ 	.byte	0x04, 0x17
        /*000a*/ 	.short	(.L_11 - .L_10)
.L_10:
        /*000c*/ 	.word	0x00000000
        /*0010*/ 	.short	0x0002
        /*0012*/ 	.short	0x0010
        /*0014*/ 	.byte	0x00, 0xf0, 0x11, 0x00


	//----- nvinfo : EIATTR_KPARAM_INFO
	.align		4
.L_11:
        /*0018*/ 	.byte	0x04, 0x17
        /*001a*/ 	.short	(.L_13 - .L_12)
.L_12:
        /*001c*/ 	.word	0x00000000
        /*0020*/ 	.short	0x0001
        /*0022*/ 	.short	0x0008
        /*0024*/ 	.byte	0x00, 0xf4, 0x21, 0x00


	//----- nvinfo : EIATTR_KPARAM_INFO
	.align		4
.L_13:
        /*0028*/ 	.byte	0x04, 0x17
        /*002a*/ 	.short	(.L_15 - .L_14)
.L_14:
        /*002c*/ 	.word	0x00000000
        /*0030*/ 	.short	0x0000
        /*0032*/ 	.short	0x0000
        /*0034*/ 	.byte	0x00, 0xf4, 0x21, 0x00


	//----- nvinfo : EIATTR_SPARSE_MMA_MASK
	.align		4
.L_15:
        /*0038*/ 	.byte	0x03, 0x50
        /*003a*/ 	.short	0x0000


	//----- nvinfo : EIATTR_MAXREG_COUNT
	.align		4
        /*003c*/ 	.byte	0x03, 0x1b
        /*003e*/ 	.short	0x00ff


	//----- nvinfo : EIATTR_EXIT_INSTR_OFFSETS
	.align		4
        /*0040*/ 	.byte	0x04, 0x1c
        /*0042*/ 	.short	(.L_17 - .L_16)


	//   ....[0]....
.L_16:
        /*0044*/ 	.word	0x00000130


	//----- nvinfo : EIATTR_REQNTID
	.align		4
.L_17:
        /*0048*/ 	.byte	0x04, 0x10
        /*004a*/ 	.short	(.L_19 - .L_18)
.L_18:
        /*004c*/ 	.word	0x00000080
        /*0050*/ 	.word	0x00000001
        /*0054*/ 	.word	0x00000001


	//----- nvinfo : EIATTR_CBANK_PARAM_SIZE
	.align		4
.L_19:
        /*0058*/ 	.byte	0x03, 0x19
        /*005a*/ 	.short	0x0014


	//----- nvinfo : EIATTR_PARAM_CBANK
	.align		4
        /*005c*/ 	.byte	0x04, 0x0a
        /*005e*/ 	.short	(.L_21 - .L_20)
	.align		4
.L_20:
        /*0060*/ 	.word	index@(.nv.constant0.triton_poi_fused_cat_34)
        /*0064*/ 	.short	0x0210
        /*0066*/ 	.short	0x0014


	//----- nvinfo : EIATTR_SW_WAR
	.align		4
.L_21:
        /*0068*/ 	.byte	0x04, 0x36
        /*006a*/ 	.short	(.L_23 - .L_22)
.L_22:
        /*006c*/ 	.word	0x00000008
.L_23:


//--------------------- .nv.callgraph             --------------------------
	.section	.nv.callgraph,"",@"SHT_CUDA_CALLGRAPH"
	.align	4
	.sectionentsize	8
	.align		4
        /*0000*/ 	.word	0x00000000
	.align		4
        /*0004*/ 	.word	0xffffffff
	.align		4
        /*0008*/ 	.word	0x00000000
	.align		4
        /*000c*/ 	.word	0xfffffffe
	.align		4
        /*0010*/ 	.word	0x00000000
	.align		4
        /*0014*/ 	.word	0xfffffffd
	.align		4
        /*0018*/ 	.word	0x00000000
	.align		4
        /*001c*/ 	.word	0xfffffffc


//--------------------- .text.triton_poi_fused_cat_34 --------------------------
	.section	.text.triton_poi_fused_cat_34,"ax",@progbits
	.align	128
        .global         triton_poi_fused_cat_34
        .type           triton_poi_fused_cat_34,@function
        .size           triton_poi_fused_cat_34,(.L_x_1 - triton_poi_fused_cat_34)
        .other          triton_poi_fused_cat_34,@"STO_CUDA_ENTRY STV_DEFAULT"
triton_poi_fused_cat_34:
.text.triton_poi_fused_cat_34:
[----:B------:R-:W-:Y:S01]  /*0000*/  LDC R1, c[0x0][0x28] ;  /* 0x00000a00ff017b82 */ /* 0x000fe20000000800 */
[----:B------:R-:W1:Y:S07]  /*0010*/  S2R R0, SR_TID.X ;  /* 0x0000000000007919 */ /* 0x000e6e0000002100 */
[----:B------:R-:W2:Y:S01]  /*0020*/  LDC.64 R2, c[0x0][0x210] ;  /* 0x00008400ff027b82 */ /* 0x000ea20000000a00 */
[----:B------:R-:W-:Y:S01]  /*0030*/  ULDC.64 UR4, c[0x0][0x208] ;  /* 0x0000820000047ab9 */ /* 0x000fe20000000a00 */
[----:B------:R-:W3:Y:S06]  /*0040*/  S2R R7, SR_CTAID.X ;  /* 0x0000000000077919 */ /* 0x000eec0000002500 */
[----:B------:R-:W4:Y:S01]  /*0050*/  LDC.64 R4, c[0x0][0x218] ;  /* 0x00008600ff047b82 */ /* 0x000f220000000a00 */
[----:B-1----:R-:W-:-:S05]  /*0060*/  IMAD.SHL.U32 R0, R0, 0x2, RZ ;  /* 0x0000000200007824 */ /* 0x002fca00078e00ff */
[----:B------:R-:W-:-:S05]  /*0070*/  LOP3.LUT R0, R0, 0xfe, RZ, 0xc0, !PT ;  /* 0x000000fe00007812 */ /* 0x000fca00078ec0ff */
[----:B---3--:R-:W-:-:S04]  /*0080*/  IMAD R7, R7, 0x100, R0 ;  /* 0x0000010007077824 */ /* 0x008fc800078e0200 */
[----:B--2---:R-:W-:-:S06]  /*0090*/  IMAD.WIDE R2, R7, 0x4, R2 ;  /* 0x0000000407027825 */ /* 0x004fcc00078e0202 */
[----:B------:R-:W2:Y:S01]  /*00a0*/  LDG.E.64 R2, desc[UR4][R2.64] ;  /* 0x0000000402027981 */ /* 0x000ea2000c1e1b00 */
[----:B------:R-:W-:-:S04]  /*00b0*/  SHF.R.S32.HI R0, RZ, 0x1f, R7 ;  /* 0x0000001fff007819 */ /* 0x000fc80000011407 */
[----:B------:R-:W-:-:S05]  /*00c0*/  LEA.HI R0, R0, R7, RZ, 0x6 ;  /* 0x0000000700007211 */ /* 0x000fca00078f30ff */
[C---:B------:R-:W-:Y:S01]  /*00d0*/  IMAD.SHL.U32 R6, R0.reuse, 0x2, RZ ;  /* 0x0000000200067824 */ /* 0x040fe200078e00ff */
[----:B------:R-:W-:-:S04]  /*00e0*/  LOP3.LUT R0, R0, 0xffffffc0, RZ, 0xc0, !PT ;  /* 0xffffffc000007812 */ /* 0x000fc800078ec0ff */
[----:B------:R-:W-:-:S04]  /*00f0*/  LOP3.LUT R6, R6, 0xffffff80, RZ, 0xc0, !PT ;  /* 0xffffff8006067812 */ /* 0x000fc800078ec0ff */
[----:B------:R-:W-:-:S05]  /*0100*/  IADD3 R7, R6, R7, -R0 ;  /* 0x0000000706077210 */ /* 0x000fca0007ffe800 */
[----:B----4-:R-:W-:-:S05]  /*0110*/  IMAD.WIDE R4, R7, 0x4, R4 ;  /* 0x0000000407047825 */ /* 0x010fca00078e0204 */
[----:B--2---:R-:W-:Y:S01]  /*0120*/  STG.E.64 desc[UR4][R4.64], R2 ;  /* 0x0000000204007986 */ /* 0x004fe2000c101b04 */
[----:B------:R-:W-:Y:S05]  /*0130*/  EXIT ;  /* 0x000000000000794d */ /* 0x000fea0003800000 */
.L_x_0:
[----:B------:R-:W-:-:S00]  /*0140*/  BRA `(.L_x_0) ;  /* 0xfffffffc00fc7947 */ /* 0x000fc0000383ffff */
[----:B------:R-:W-:-:S00]  /*0150*/  NOP ;  /* 0x0000000000007918 */ /* 0x000fc00000000000 */
        /* <DEDUP_REMOVED lines=10> */
.L_x_1:


//--------------------- .nv.constant0.triton_poi_fused_cat_34 --------------------------
	.section	.nv.constant0.triton_poi_fused_cat_34,"a",@progbits
	.sectionflags	@""
	.align	4
.nv.constant0.triton_poi_fused_cat_34:
	.zero		548
